//
// Generated by NVIDIA NVVM Compiler
//
// Compiler Build ID: CL-36424714
// Cuda compilation tools, release 13.0, V13.0.88
// Based on NVVM 20.0.0
//

.version 9.0
.target sm_100
.address_size 64

	// .globl	_Z10mandelbrotPi

.visible .entry _Z10mandelbrotPi(
	.param .u64 .ptr .align 1 _Z10mandelbrotPi_param_0
)
{
	.reg .pred 	%p<9>;
	.reg .b32 	%r<20>;
	.reg .b32 	%f<41>;
	.reg .b64 	%rd<5>;

	ld.param.u64 	%rd1, [_Z10mandelbrotPi_param_0];
	mov.u32 	%r9, %ctaid.y;
	mov.u32 	%r10, %ntid.y;
	mov.u32 	%r11, %tid.y;
	mad.lo.s32 	%r1, %r9, %r10, %r11;
	mov.u32 	%r12, %ctaid.x;
	mov.u32 	%r13, %ntid.x;
	mov.u32 	%r14, %tid.x;
	mad.lo.s32 	%r2, %r12, %r13, %r14;
	setp.gt.u32 	%p1, %r1, 1799;
	setp.gt.s32 	%p2, %r2, 2399;
	or.pred  	%p3, %p1, %p2;
	@%p3 bra 	$L__BB0_11;
	cvt.rn.f32.s32 	%f21, %r2;
	mul.f32 	%f22, %f21, 0f40800000;
	div.rn.f32 	%f23, %f22, 0f45160000;
	add.f32 	%f40, %f23, 0fC0000000;
	cvt.rn.f32.u32 	%f24, %r1;
	mul.f32 	%f25, %f24, 0f40400000;
	div.rn.f32 	%f26, %f25, 0f45160000;
	add.f32 	%f39, %f26, 0fBFC00000;
	mov.b32 	%r3, 0;
$L__BB0_2:
	mul.f32 	%f5, %f40, %f40;
	mul.f32 	%f6, %f39, %f39;
	add.f32 	%f27, %f5, %f6;
	setp.ge.f32 	%p4, %f27, 0f40800000;
	mov.u32 	%r19, %r3;
	@%p4 bra 	$L__BB0_10;
	sub.f32 	%f28, %f5, %f6;
	add.f32 	%f7, %f28, 0fBF3A161E;
	add.f32 	%f29, %f40, %f40;
	fma.rn.f32 	%f8, %f29, %f39, 0f3E416F00;
	mul.f32 	%f9, %f7, %f7;
	mul.f32 	%f10, %f8, %f8;
	add.f32 	%f30, %f9, %f10;
	setp.ge.f32 	%p5, %f30, 0f40800000;
	@%p5 bra 	$L__BB0_9;
	sub.f32 	%f31, %f9, %f10;
	add.f32 	%f11, %f31, 0fBF3A161E;
	add.f32 	%f32, %f7, %f7;
	fma.rn.f32 	%f12, %f32, %f8, 0f3E416F00;
	mul.f32 	%f13, %f11, %f11;
	mul.f32 	%f14, %f12, %f12;
	add.f32 	%f33, %f13, %f14;
	setp.ge.f32 	%p6, %f33, 0f40800000;
	@%p6 bra 	$L__BB0_8;
	sub.f32 	%f34, %f13, %f14;
	add.f32 	%f15, %f34, 0fBF3A161E;
	add.f32 	%f35, %f11, %f11;
	fma.rn.f32 	%f16, %f35, %f12, 0f3E416F00;
	mul.f32 	%f17, %f15, %f15;
	mul.f32 	%f18, %f16, %f16;
	add.f32 	%f36, %f17, %f18;
	setp.ge.f32 	%p7, %f36, 0f40800000;
	@%p7 bra 	$L__BB0_7;
	sub.f32 	%f37, %f17, %f18;
	add.f32 	%f40, %f37, 0fBF3A161E;
	add.f32 	%f38, %f15, %f15;
	fma.rn.f32 	%f39, %f38, %f16, 0f3E416F00;
	add.s32 	%r4, %r3, 8;
	setp.lt.u32 	%p8, %r3, 992;
	mov.b32 	%r19, 1000;
	mov.u32 	%r3, %r4;
	@%p8 bra 	$L__BB0_2;
	bra.uni 	$L__BB0_10;
$L__BB0_7:
	add.s32 	%r19, %r3, 6;
	bra.uni 	$L__BB0_10;
$L__BB0_8:
	add.s32 	%r19, %r3, 4;
	bra.uni 	$L__BB0_10;
$L__BB0_9:
	add.s32 	%r19, %r3, 2;
$L__BB0_10:
	mad.lo.s32 	%r17, %r1, 2400, %r2;
	cvta.to.global.u64 	%rd2, %rd1;
	mul.wide.s32 	%rd3, %r17, 4;
	add.s64 	%rd4, %rd2, %rd3;
	st.global.u32 	[%rd4], %r19;
$L__BB0_11:
	ret;

}


// ===== COMPILED SASS (sm_100) =====

	.target	sm_100

	.elftype	@"ET_EXEC"


//--------------------- .note.nv.tkinfo           --------------------------
	.section	.note.nv.tkinfo,"",@"SHT_NOTE"
	.sectionflags	@"SHF_NOTE_NV_TKINFO"
	.tkinfo
        /*0018*/ 	.word	0x00000002
        /*0030*/ 	.string	""
        /*0030*/ 	.string	"ptxas"
        /*0030*/ 	.string	"Cuda compilation tools, release 13.0, V13.0.88"
        /*0030*/ 	.string	"Build cuda_13.0.r13.0/compiler.36424714_0"
        /*0030*/ 	.string	"-arch sm_100 -m 64 "



//--------------------- .note.nv.cuinfo           --------------------------
	.section	.note.nv.cuinfo,"",@"SHT_NOTE"
	.sectionflags	@"SHF_NOTE_NV_CUINFO"
        /*0018*/ 	.short	0x0002
        /*001a*/ 	.short	0x0064
        /*001c*/ 	.short	0x0082
	.zero		2


//--------------------- .nv.info                  --------------------------
	.section	.nv.info,"",@"SHT_CUDA_INFO"
	.align	4


	//----- nvinfo : EIATTR_REGCOUNT
	.align		4
        /*0000*/ 	.byte	0x04, 0x2f
        /*0002*/ 	.short	(.L_1 - .L_0)
	.align		4
.L_0:
        /*0004*/ 	.word	index@(_Z10mandelbrotPi)
        /*0008*/ 	.word	0x00000012


	//----- nvinfo : EIATTR_FRAME_SIZE
	.align		4
.L_1:
        /*000c*/ 	.byte	0x04, 0x11
        /*000e*/ 	.short	(.L_3 - .L_2)
	.align		4
.L_2:
        /*0010*/ 	.word	index@($__internal_0_$__cuda_sm3x_div_rn_noftz_f32_slowpath)
        /*0014*/ 	.word	0x00000000


	//----- nvinfo : EIATTR_FRAME_SIZE
	.align		4
.L_3:
        /*0018*/ 	.byte	0x04, 0x11
        /*001a*/ 	.short	(.L_5 - .L_4)
	.align		4
.L_4:
        /*001c*/ 	.word	index@(_Z10mandelbrotPi)
        /*0020*/ 	.word	0x00000000


	//----- nvinfo : EIATTR_MIN_STACK_SIZE
	.align		4
.L_5:
        /*0024*/ 	.byte	0x04, 0x12
        /*0026*/ 	.short	(.L_7 - .L_6)
	.align		4
.L_6:
        /*0028*/ 	.word	index@(_Z10mandelbrotPi)
        /*002c*/ 	.word	0x00000000
.L_7:


//--------------------- .nv.compat                --------------------------
	.section	.nv.compat,"",@"SHT_CUDA_COMPAT_INFO"
	.align	4
        /*0000*/ 	.byte	0x02, 0x09, 0x00, 0x00, 0x02, 0x02, 0x01, 0x00, 0x02, 0x05, 0x05, 0x00, 0x03, 0x07, 0x01, 0x01
        /*0010*/ 	.byte	0x02, 0x03, 0x00, 0x00, 0x02, 0x06, 0x01, 0x00, 0x04, 0x0b, 0x08, 0x00, 0x01, 0x00, 0x00, 0x00
        /*0020*/ 	.byte	0x00, 0x00, 0x00, 0x00


//--------------------- .nv.info._Z10mandelbrotPi --------------------------
	.section	.nv.info._Z10mandelbrotPi,"",@"SHT_CUDA_INFO"
	.sectionflags	@""
	.align	4


	//----- nvinfo : EIATTR_CUDA_API_VERSION
	.align		4
        /*0000*/ 	.byte	0x04, 0x37
        /*0002*/ 	.short	(.L_9 - .L_8)
.L_8:
        /*0004*/ 	.word	0x00000082


	//----- nvinfo : EIATTR_KPARAM_INFO
	.align		4
.L_9:
        /*0008*/ 	.byte	0x04, 0x17
        /*000a*/ 	.short	(.L_11 - .L_10)
.L_10:
        /*000c*/ 	.word	0x00000000
        /*0010*/ 	.short	0x0000
        /*0012*/ 	.short	0x0000
        /*0014*/ 	.byte	0x00, 0xf5, 0x21, 0x00


	//----- nvinfo : EIATTR_SPARSE_MMA_MASK
	.align		4
.L_11:
        /*0018*/ 	.byte	0x03, 0x50
        /*001a*/ 	.short	0x0000


	//----- nvinfo : EIATTR_MAXREG_COUNT
	.align		4
        /*001c*/ 	.byte	0x03, 0x1b
        /*001e*/ 	.short	0x00ff


	//----- nvinfo : EIATTR_MERCURY_ISA_VERSION
	.align		4
        /*0020*/ 	.byte	0x03, 0x5f
        /*0022*/ 	.short	0x0101


	//----- nvinfo : EIATTR_VRC_CTA_INIT_COUNT
	.align		4
        /*0024*/ 	.byte	0x02, 0x4a
	.zero		1
	.zero		1


	//----- nvinfo : EIATTR_EXIT_INSTR_OFFSETS
	.align		4
        /*0028*/ 	.byte	0x04, 0x1c
        /*002a*/ 	.short	(.L_13 - .L_12)


	//   ....[0]....
.L_12:
        /*002c*/ 	.word	0x000000b0


	//   ....[1]....
        /*0030*/ 	.word	0x00000630


	//----- nvinfo : EIATTR_CRS_STACK_SIZE
	.align		4
.L_13:
        /*0034*/ 	.byte	0x04, 0x1e
        /*0036*/ 	.short	(.L_15 - .L_14)
.L_14:
        /*0038*/ 	.word	0x00000000


	//----- nvinfo : EIATTR_CBANK_PARAM_SIZE
	.align		4
.L_15:
        /*003c*/ 	.byte	0x03, 0x19
        /*003e*/ 	.short	0x0008


	//----- nvinfo : EIATTR_PARAM_CBANK
	.align		4
        /*0040*/ 	.byte	0x04, 0x0a
        /*0042*/ 	.short	(.L_17 - .L_16)
	.align		4
.L_16:
        /*0044*/ 	.word	index@(.nv.constant0._Z10mandelbrotPi)
        /*0048*/ 	.short	0x0380
        /*004a*/ 	.short	0x0008


	//----- nvinfo : EIATTR_SW_WAR
	.align		4
.L_17:
        /*004c*/ 	.byte	0x04, 0x36
        /*004e*/ 	.short	(.L_19 - .L_18)
.L_18:
        /*0050*/ 	.word	0x00000008
.L_19:


//--------------------- .nv.callgraph             --------------------------
	.section	.nv.callgraph,"",@"SHT_CUDA_CALLGRAPH"
	.align	4
	.sectionentsize	8
	.align		4
        /*0000*/ 	.word	0x00000000
	.align		4
        /*0004*/ 	.word	0xffffffff
	.align		4
        /*0008*/ 	.word	0x00000000
	.align		4
        /*000c*/ 	.word	0xfffffffe
	.align		4
        /*0010*/ 	.word	0x00000000
	.align		4
        /*0014*/ 	.word	0xfffffffd
	.align		4
        /*0018*/ 	.word	0x00000000
	.align		4
        /*001c*/ 	.word	0xfffffffc


//--------------------- .text._Z10mandelbrotPi    --------------------------
	.section	.text._Z10mandelbrotPi,"ax",@progbits
	.align	128
        .global         _Z10mandelbrotPi
        .type           _Z10mandelbrotPi,@function
        .size           _Z10mandelbrotPi,(.L_x_22 - _Z10mandelbrotPi)
        .other          _Z10mandelbrotPi,@"STO_CUDA_ENTRY STV_DEFAULT"
_Z10mandelbrotPi:
.text._Z10mandelbrotPi:
[----:B------:R-:W-:Y:S01]  /*0000*/  LDC R1, c[0x0][0x37c] ;  /* 0x0000df00ff017b82 */ /* 0x000fe20000000800 */
[----:B------:R-:W0:Y:S07]  /*0010*/  S2R R3, SR_TID.X ;  /* 0x0000000000037919 */ /* 0x000e2e0000002100 */
[----:B------:R-:W1:Y:S01]  /*0020*/  LDC R5, c[0x0][0x364] ;  /* 0x0000d900ff057b82 */ /* 0x000e620000000800 */
[----:B------:R-:W1:Y:S07]  /*0030*/  S2R R0, SR_TID.Y ;  /* 0x0000000000007919 */ /* 0x000e6e0000002200 */
[----:B------:R-:W0:Y:S08]  /*0040*/  S2UR UR5, SR_CTAID.X ;  /* 0x00000000000579c3 */ /* 0x000e300000002500 */
[----:B------:R-:W0:Y:S08]  /*0050*/  LDC R2, c[0x0][0x360] ;  /* 0x0000d800ff027b82 */ /* 0x000e300000000800 */
[----:B------:R-:W1:Y:S01]  /*0060*/  S2UR UR4, SR_CTAID.Y ;  /* 0x00000000000479c3 */ /* 0x000e620000002600 */
[----:B0-----:R-:W-:-:S05]  /*0070*/  IMAD R2, R2, UR5, R3 ;  /* 0x0000000502027c24 */ /* 0x001fca000f8e0203 */
[----:B------:R-:W-:Y:S01]  /*0080*/  ISETP.GT.AND P0, PT, R2, 0x95f, PT ;  /* 0x0000095f0200780c */ /* 0x000fe20003f04270 */
[----:B-1----:R-:W-:-:S05]  /*0090*/  IMAD R5, R5, UR4, R0 ;  /* 0x0000000405057c24 */ /* 0x002fca000f8e0200 */
[----:B------:R-:W-:-:S13]  /*00a0*/  ISETP.GT.U32.OR P0, PT, R5, 0x707, P0 ;  /* 0x000007070500780c */ /* 0x000fda0000704470 */
[----:B------:R-:W-:Y:S05]  /*00b0*/  @P0 EXIT ;  /* 0x000000000000094d */ /* 0x000fea0003800000 */
[----:B------:R-:W-:Y:S01]  /*00c0*/  HFMA2 R6, -RZ, RZ, 0.7314453125, 16608 ;  /* 0x39da740eff067431 */ /* 0x000fe200000001ff */
[----:B------:R-:W-:Y:S01]  /*00d0*/  I2FP.F32.S32 R0, R2 ;  /* 0x0000000200007245 */ /* 0x000fe20000201400 */
[----:B------:R-:W-:Y:S01]  /*00e0*/  IMAD.MOV.U32 R4, RZ, RZ, 0x45160000 ;  /* 0x45160000ff047424 */ /* 0x000fe200078e00ff */
[----:B------:R-:W-:Y:S03]  /*00f0*/  BSSY.RECONVERGENT B0, `(.L_x_0) ;  /* 0x000000d000007945 */ /* 0x000fe60003800200 */
[----:B------:R-:W-:-:S04]  /*0100*/  FMUL R0, R0, 4 ;  /* 0x4080000000007820 */ /* 0x000fc80000400000 */
[----:B------:R-:W0:Y:S01]  /*0110*/  FCHK P0, R0, 2400 ;  /* 0x4516000000007902 */ /* 0x000e220000000000 */
[----:B------:R-:W-:-:S04]  /*0120*/  FFMA R3, R6, -R4, 1 ;  /* 0x3f80000006037423 */ /* 0x000fc80000000804 */
[----:B------:R-:W-:-:S04]  /*0130*/  FFMA R3, R3, R6, 0.00041666667675599455833 ;  /* 0x39da740e03037423 */ /* 0x000fc80000000006 */
[----:B------:R-:W-:-:S04]  /*0140*/  FFMA R6, R0, R3, RZ ;  /* 0x0000000300067223 */ /* 0x000fc800000000ff */
[----:B------:R-:W-:-:S04]  /*0150*/  FFMA R7, R6, -2400, R0 ;  /* 0xc516000006077823 */ /* 0x000fc80000000000 */
[----:B------:R-:W-:Y:S01]  /*0160*/  FFMA R6, R3, R7, R6 ;  /* 0x0000000703067223 */ /* 0x000fe20000000006 */
[----:B0-----:R-:W-:Y:S06]  /*0170*/  @!P0 BRA `(.L_x_1) ;  /* 0x0000000000108947 */ /* 0x001fec0003800000 */
[----:B------:R-:W-:Y:S02]  /*0180*/  MOV R3, R0 ;  /* 0x0000000000037202 */ /* 0x000fe40000000f00 */
[----:B------:R-:W-:-:S07]  /*0190*/  MOV R8, 0x1b0 ;  /* 0x000001b000087802 */ /* 0x000fce0000000f00 */
[----:B------:R-:W-:Y:S05]  /*01a0*/  CALL.REL.NOINC `($__internal_0_$__cuda_sm3x_div_rn_noftz_f32_slowpath) ;  /* 0x0000000400247944 */ /* 0x000fea0003c00000 */
[----:B------:R-:W-:-:S07]  /*01b0*/  IMAD.MOV.U32 R6, RZ, RZ, R0 ;  /* 0x000000ffff067224 */ /* 0x000fce00078e0000 */
.L_x_1:
[----:B------:R-:W-:Y:S05]  /*01c0*/  BSYNC.RECONVERGENT B0 ;  /* 0x0000000000007941 */ /* 0x000fea0003800200 */
.L_x_0:
[----:B------:R-:W-:Y:S01]  /*01d0*/  I2FP.F32.U32 R0, R5 ;  /* 0x0000000500007245 */ /* 0x000fe20000201000 */
[----:B------:R-:W-:Y:S01]  /*01e0*/  BSSY.RECONVERGENT B0, `(.L_x_2) ;  /* 0x000000d000007945 */ /* 0x000fe20003800200 */
[----:B------:R-:W-:Y:S01]  /*01f0*/  MOV R7, 0x39da740e ;  /* 0x39da740e00077802 */ /* 0x000fe20000000f00 */
[----:B------:R-:W-:Y:S02]  /*0200*/  FADD R6, R6, -2 ;  /* 0xc000000006067421 */ /* 0x000fe40000000000 */
[----:B------:R-:W-:Y:S02]  /*0210*/  FMUL R3, R0, 3 ;  /* 0x4040000000037820 */ /* 0x000fe40000400000 */
[----:B------:R-:W-:Y:S02]  /*0220*/  FFMA R8, R7, -R4, 1 ;  /* 0x3f80000007087423 */ /* 0x000fe40000000804 */
[----:B------:R-:W0:Y:S02]  /*0230*/  FCHK P0, R3, 2400 ;  /* 0x4516000003007902 */ /* 0x000e240000000000 */
[----:B------:R-:W-:-:S04]  /*0240*/  FFMA R0, R8, R7, 0.00041666667675599455833 ;  /* 0x39da740e08007423 */ /* 0x000fc80000000007 */
[----:B------:R-:W-:-:S04]  /*0250*/  FFMA R8, R0, R3, RZ ;  /* 0x0000000300087223 */ /* 0x000fc800000000ff */
[----:B------:R-:W-:-:S04]  /*0260*/  FFMA R7, R8, -2400, R3 ;  /* 0xc516000008077823 */ /* 0x000fc80000000003 */
[----:B------:R-:W-:Y:S01]  /*0270*/  FFMA R0, R0, R7, R8 ;  /* 0x0000000700007223 */ /* 0x000fe20000000008 */
[----:B0-----:R-:W-:Y:S06]  /*0280*/  @!P0 BRA `(.L_x_3) ;  /* 0x0000000000088947 */ /* 0x001fec0003800000 */
[----:B------:R-:W-:-:S07]  /*0290*/  MOV R8, 0x2b0 ;  /* 0x000002b000087802 */ /* 0x000fce0000000f00 */
[----:B------:R-:W-:Y:S05]  /*02a0*/  CALL.REL.NOINC `($__internal_0_$__cuda_sm3x_div_rn_noftz_f32_slowpath) ;  /* 0x0000000000e47944 */ /* 0x000fea0003c00000 */
.L_x_3:
[----:B------:R-:W-:Y:S05]  /*02b0*/  BSYNC.RECONVERGENT B0 ;  /* 0x0000000000007941 */ /* 0x000fea0003800200 */
.L_x_2:
[----:B------:R-:W-:Y:S01]  /*02c0*/  BSSY.RECONVERGENT B0, `(.L_x_4) ;  /* 0x0000032000007945 */ /* 0x000fe20003800200 */
[----:B------:R-:W-:Y:S01]  /*02d0*/  FADD R3, R0, -1.5 ;  /* 0xbfc0000000037421 */ /* 0x000fe20000000000 */
[----:B------:R-:W-:Y:S01]  /*02e0*/  IMAD.MOV.U32 R0, RZ, RZ, RZ ;  /* 0x000000ffff007224 */ /* 0x000fe200078e00ff */
[----:B------:R-:W0:Y:S06]  /*02f0*/  LDCU.64 UR4, c[0x0][0x358] ;  /* 0x00006b00ff0477ac */ /* 0x000e2c0008000a00 */
.L_x_9:
[----:B------:R-:W-:Y:S01]  /*0300*/  FMUL R4, R6, R6 ;  /* 0x0000000606047220 */ /* 0x000fe20000400000 */
[----:B------:R-:W-:-:S04]  /*0310*/  FMUL R7, R3, R3 ;  /* 0x0000000303077220 */ /* 0x000fc80000400000 */
[----:B------:R-:W-:-:S05]  /*0320*/  FADD R8, R4, R7 ;  /* 0x0000000704087221 */ /* 0x000fca0000000000 */
[----:B------:R-:W-:-:S13]  /*0330*/  FSETP.GE.AND P0, PT, R8, 4, PT ;  /* 0x408000000800780b */ /* 0x000fda0003f06000 */
[----:B------:R-:W-:Y:S05]  /*0340*/  @P0 BRA `(.L_x_5) ;  /* 0x0000000000a40947 */ /* 0x000fea0003800000 */
[----:B------:R-:W-:Y:S01]  /*0350*/  FADD R4, R4, -R7 ;  /* 0x8000000704047221 */ /* 0x000fe20000000000 */
[----:B------:R-:W-:-:S03]  /*0360*/  FADD R6, R6, R6 ;  /* 0x0000000606067221 */ /* 0x000fc60000000000 */
[----:B------:R-:W-:Y:S01]  /*0370*/  FADD R4, R4, -0.72689998149871826172 ;  /* 0xbf3a161e04047421 */ /* 0x000fe20000000000 */
[----:B------:R-:W-:-:S03]  /*0380*/  FFMA R7, R6, R3, 0.188899993896484375 ;  /* 0x3e416f0006077423 */ /* 0x000fc60000000003 */
        /* <DEDUP_REMOVED lines=23> */
[----:B------:R-:W-:Y:S01]  /*0500*/  IADD3 R0, PT, PT, R0, 0x8, RZ ;  /* 0x0000000800007810 */ /* 0x000fe20007ffe0ff */
[----:B------:R-:W-:Y:S01]  /*0510*/  FADD R3, R3, R3 ;  /* 0x0000000303037221 */ /* 0x000fe20000000000 */
[----:B------:R-:W-:Y:S02]  /*0520*/  FADD R6, R6, -R7 ;  /* 0x8000000706067221 */ /* 0x000fe40000000000 */
[----:B------:R-:W-:Y:S01]  /*0530*/  ISETP.GE.U32.AND P0, PT, R0, 0x3e8, PT ;  /* 0x000003e80000780c */ /* 0x000fe20003f06070 */
[----:B------:R-:W-:Y:S01]  /*0540*/  FFMA R3, R4, R3, 0.188899993896484375 ;  /* 0x3e416f0004037423 */ /* 0x000fe20000000003 */
[----:B------:R-:W-:-:S11]  /*0550*/  FADD R6, R6, -0.72689998149871826172 ;  /* 0xbf3a161e06067421 */ /* 0x000fd60000000000 */
[----:B------:R-:W-:Y:S05]  /*0560*/  @!P0 BRA `(.L_x_9) ;  /* 0xfffffffc00648947 */ /* 0x000fea000383ffff */
[----:B------:R-:W-:Y:S01]  /*0570*/  IMAD.MOV.U32 R0, RZ, RZ, 0x3e8 ;  /* 0x000003e8ff007424 */ /* 0x000fe200078e00ff */
[----:B------:R-:W-:Y:S06]  /*0580*/  BRA `(.L_x_5) ;  /* 0x0000000000147947 */ /* 0x000fec0003800000 */
.L_x_8:
[----:B------:R-:W-:Y:S01]  /*0590*/  IADD3 R0, PT, PT, R0, 0x6, RZ ;  /* 0x0000000600007810 */ /* 0x000fe20007ffe0ff */
[----:B------:R-:W-:Y:S06]  /*05a0*/  BRA `(.L_x_5) ;  /* 0x00000000000c7947 */ /* 0x000fec0003800000 */
.L_x_7:
[----:B------:R-:W-:Y:S01]  /*05b0*/  VIADD R0, R0, 0x4 ;  /* 0x0000000400007836 */ /* 0x000fe20000000000 */
[----:B------:R-:W-:Y:S06]  /*05c0*/  BRA `(.L_x_5) ;  /* 0x0000000000047947 */ /* 0x000fec0003800000 */
.L_x_6:
[----:B------:R-:W-:-:S07]  /*05d0*/  IADD3 R0, PT, PT, R0, 0x2, RZ ;  /* 0x0000000200007810 */ /* 0x000fce0007ffe0ff */
.L_x_5:
[----:B0-----:R-:W-:Y:S05]  /*05e0*/  BSYNC.RECONVERGENT B0 ;  /* 0x0000000000007941 */ /* 0x001fea0003800200 */
.L_x_4:
[----:B------:R-:W0:Y:S01]  /*05f0*/  LDC.64 R6, c[0x0][0x380] ;  /* 0x0000e000ff067b82 */ /* 0x000e220000000a00 */
[----:B------:R-:W-:-:S04]  /*0600*/  IMAD R3, R5, 0x960, R2 ;  /* 0x0000096005037824 */ /* 0x000fc800078e0202 */
[----:B0-----:R-:W-:-:S05]  /*0610*/  IMAD.WIDE R2, R3, 0x4, R6 ;  /* 0x0000000403027825 */ /* 0x001fca00078e0206 */
[----:B------:R-:W-:Y:S01]  /*0620*/  STG.E desc[UR4][R2.64], R0 ;  /* 0x0000000002007986 */ /* 0x000fe2000c101904 */
[----:B------:R-:W-:Y:S05]  /*0630*/  EXIT ;  /* 0x000000000000794d */ /* 0x000fea0003800000 */
        .weak           $__internal_0_$__cuda_sm3x_div_rn_noftz_f32_slowpath
        .type           $__internal_0_$__cuda_sm3x_div_rn_noftz_f32_slowpath,@function
        .size           $__internal_0_$__cuda_sm3x_div_rn_noftz_f32_slowpath,(.L_x_22 - $__internal_0_$__cuda_sm3x_div_rn_noftz_f32_slowpath)
$__internal_0_$__cuda_sm3x_div_rn_noftz_f32_slowpath:
[----:B------:R-:W-:Y:S01]  /*0640*/  SHF.R.U32.HI R7, RZ, 0x17, R4 ;  /* 0x00000017ff077819 */ /* 0x000fe20000011604 */
[----:B------:R-:W-:Y:S01]  /*0650*/  BSSY.RECONVERGENT B1, `(.L_x_10) ;  /* 0x0000064000017945 */ /* 0x000fe20003800200 */
[----:B------:R-:W-:Y:S01]  /*0660*/  SHF.R.U32.HI R0, RZ, 0x17, R3 ;  /* 0x00000017ff007819 */ /* 0x000fe20000011603 */
[----:B------:R-:W-:Y:S01]  /*0670*/  IMAD.MOV.U32 R10, RZ, RZ, 0x45160000 ;  /* 0x45160000ff0a7424 */ /* 0x000fe200078e00ff */
[----:B------:R-:W-:Y:S02]  /*0680*/  LOP3.LUT R7, R7, 0xff, RZ, 0xc0, !PT ;  /* 0x000000ff07077812 */ /* 0x000fe400078ec0ff */
[----:B------:R-:W-:-:S03]  /*0690*/  LOP3.LUT R14, R0, 0xff, RZ, 0xc0, !PT ;  /* 0x000000ff000e7812 */ /* 0x000fc600078ec0ff */
[----:B------:R-:W-:Y:S01]  /*06a0*/  VIADD R11, R7, 0xffffffff ;  /* 0xffffffff070b7836 */ /* 0x000fe20000000000 */
[----:B------:R-:W-:-:S04]  /*06b0*/  IADD3 R12, PT, PT, R14, -0x1, RZ ;  /* 0xffffffff0e0c7810 */ /* 0x000fc80007ffe0ff */
[----:B------:R-:W-:-:S04]  /*06c0*/  ISETP.GT.U32.AND P0, PT, R11, 0xfd, PT ;  /* 0x000000fd0b00780c */ /* 0x000fc80003f04070 */
[----:B------:R-:W-:-:S13]  /*06d0*/  ISETP.GT.U32.OR P0, PT, R12, 0xfd, P0 ;  /* 0x000000fd0c00780c */ /* 0x000fda0000704470 */
[----:B------:R-:W-:Y:S01]  /*06e0*/  @!P0 MOV R9, RZ ;  /* 0x000000ff00098202 */ /* 0x000fe20000000f00 */
[----:B------:R-:W-:Y:S06]  /*06f0*/  @!P0 BRA `(.L_x_11) ;  /* 0x0000000000608947 */ /* 0x000fec0003800000 */
[----:B------:R-:W-:Y:S01]  /*0700*/  IMAD.MOV.U32 R0, RZ, RZ, 0x45160000 ;  /* 0x45160000ff007424 */ /* 0x000fe200078e00ff */
[----:B------:R-:W-:-:S04]  /*0710*/  FSETP.GTU.FTZ.AND P0, PT, |R3|, +INF , PT ;  /* 0x7f8000000300780b */ /* 0x000fc80003f1c200 */
[----:B------:R-:W-:-:S04]  /*0720*/  FSETP.GTU.FTZ.AND P1, PT, |R0|, +INF , PT ;  /* 0x7f8000000000780b */ /* 0x000fc80003f3c200 */
[----:B------:R-:W-:-:S13]  /*0730*/  PLOP3.LUT P0, PT, P0, P1, PT, 0xf8, 0x8f ;  /* 0x00000000008f781c */ /* 0x000fda0000703f70 */
[----:B------:R-:W-:Y:S05]  /*0740*/  @P0 BRA `(.L_x_12) ;  /* 0x00000004004c0947 */ /* 0x000fea0003800000 */
[----:B------:R-:W-:-:S13]  /*0750*/  LOP3.LUT P0, RZ, R10, 0x7fffffff, R3, 0xc8, !PT ;  /* 0x7fffffff0aff7812 */ /* 0x000fda000780c803 */
[----:B------:R-:W-:Y:S05]  /*0760*/  @!P0 BRA `(.L_x_13) ;  /* 0x00000004003c8947 */ /* 0x000fea0003800000 */
[C---:B------:R-:W-:Y:S02]  /*0770*/  FSETP.NEU.FTZ.AND P2, PT, |R3|.reuse, +INF , PT ;  /* 0x7f8000000300780b */ /* 0x040fe40003f5d200 */
[----:B------:R-:W-:Y:S02]  /*0780*/  FSETP.NEU.FTZ.AND P1, PT, |R0|, +INF , PT ;  /* 0x7f8000000000780b */ /* 0x000fe40003f3d200 */
[----:B------:R-:W-:-:S11]  /*0790*/  FSETP.NEU.FTZ.AND P0, PT, |R3|, +INF , PT ;  /* 0x7f8000000300780b */ /* 0x000fd60003f1d200 */
[----:B------:R-:W-:Y:S05]  /*07a0*/  @!P1 BRA !P2, `(.L_x_13) ;  /* 0x00000004002c9947 */ /* 0x000fea0005000000 */
[----:B------:R-:W-:-:S04]  /*07b0*/  LOP3.LUT P2, RZ, R3, 0x7fffffff, RZ, 0xc0, !PT ;  /* 0x7fffffff03ff7812 */ /* 0x000fc8000784c0ff */
[----:B------:R-:W-:-:S13]  /*07c0*/  PLOP3.LUT P1, PT, P1, P2, PT, 0x2f, 0xf2 ;  /* 0x0000000000f2781c */ /* 0x000fda0000f24577 */
[----:B------:R-:W-:Y:S05]  /*07d0*/  @P1 BRA `(.L_x_14) ;  /* 0x0000000400181947 */ /* 0x000fea0003800000 */
[----:B------:R-:W-:-:S04]  /*07e0*/  LOP3.LUT P1, RZ, R10, 0x7fffffff, RZ, 0xc0, !PT ;  /* 0x7fffffff0aff7812 */ /* 0x000fc8000782c0ff */
[----:B------:R-:W-:-:S13]  /*07f0*/  PLOP3.LUT P0, PT, P0, P1, PT, 0x2f, 0xf2 ;  /* 0x0000000000f2781c */ /* 0x000fda0000702577 */
[----:B------:R-:W-:Y:S05]  /*0800*/  @P0 BRA `(.L_x_15) ;  /* 0x0000000400000947 */ /* 0x000fea0003800000 */
[----:B------:R-:W-:Y:S02]  /*0810*/  ISETP.GE.AND P0, PT, R12, RZ, PT ;  /* 0x000000ff0c00720c */ /* 0x000fe40003f06270 */
[----:B------:R-:W-:-:S11]  /*0820*/  ISETP.GE.AND P1, PT, R11, RZ, PT ;  /* 0x000000ff0b00720c */ /* 0x000fd60003f26270 */
[----:B------:R-:W-:Y:S01]  /*0830*/  @P0 MOV R9, RZ ;  /* 0x000000ff00090202 */ /* 0x000fe20000000f00 */
[----:B------:R-:W-:Y:S02]  /*0840*/  @!P0 IMAD.MOV.U32 R9, RZ, RZ, -0x40 ;  /* 0xffffffc0ff098424 */ /* 0x000fe400078e00ff */
[----:B------:R-:W-:Y:S01]  /*0850*/  @!P0 FFMA R3, R3, 1.84467440737095516160e+19, RZ ;  /* 0x5f80000003038823 */ /* 0x000fe200000000ff */
[----:B------:R-:W-:Y:S02]  /*0860*/  @!P1 FFMA R10, R0, 1.84467440737095516160e+19, RZ ;  /* 0x5f800000000a9823 */ /* 0x000fe400000000ff */
[----:B------:R-:W-:-:S07]  /*0870*/  @!P1 IADD3 R9, PT, PT, R9, 0x40, RZ ;  /* 0x0000004009099810 */ /* 0x000fce0007ffe0ff */
.L_x_11:
[----:B------:R-:W-:Y:S01]  /*0880*/  LEA R11, R7, 0xc0800000, 0x17 ;  /* 0xc0800000070b7811 */ /* 0x000fe200078eb8ff */
[----:B------:R-:W-:Y:S04]  /*0890*/  BSSY.RECONVERGENT B2, `(.L_x_16) ;  /* 0x0000036000027945 */ /* 0x000fe80003800200 */
[----:B------:R-:W-:Y:S01]  /*08a0*/  IMAD.IADD R11, R10, 0x1, -R11 ;  /* 0x000000010a0b7824 */ /* 0x000fe200078e0a0b */
[----:B------:R-:W-:-:S03]  /*08b0*/  IADD3 R10, PT, PT, R14, -0x7f, RZ ;  /* 0xffffff810e0a7810 */ /* 0x000fc60007ffe0ff */
[----:B------:R-:W0:Y:S01]  /*08c0*/  MUFU.RCP R12, R11 ;  /* 0x0000000b000c7308 */ /* 0x000e220000001000 */
[----:B------:R-:W-:Y:S01]  /*08d0*/  FADD.FTZ R13, -R11, -RZ ;  /* 0x800000ff0b0d7221 */ /* 0x000fe20000010100 */
[C---:B------:R-:W-:Y:S01]  /*08e0*/  IMAD R0, R10.reuse, -0x800000, R3 ;  /* 0xff8000000a007824 */ /* 0x040fe200078e0203 */
[----:B------:R-:W-:-:S05]  /*08f0*/  IADD3 R10, PT, PT, R10, 0x7f, -R7 ;  /* 0x0000007f0a0a7810 */ /* 0x000fca0007ffe807 */
[----:B------:R-:W-:Y:S02]  /*0900*/  IMAD.IADD R10, R10, 0x1, R9 ;  /* 0x000000010a0a7824 */ /* 0x000fe400078e0209 */
[----:B0-----:R-:W-:-:S04]  /*0910*/  FFMA R15, R12, R13, 1 ;  /* 0x3f8000000c0f7423 */ /* 0x001fc8000000000d */
[----:B------:R-:W-:-:S04]  /*0920*/  FFMA R14, R12, R15, R12 ;  /* 0x0000000f0c0e7223 */ /* 0x000fc8000000000c */
[----:B------:R-:W-:-:S04]  /*0930*/  FFMA R3, R0, R14, RZ ;  /* 0x0000000e00037223 */ /* 0x000fc800000000ff */
[----:B------:R-:W-:-:S04]  /*0940*/  FFMA R12, R13, R3, R0 ;  /* 0x000000030d0c7223 */ /* 0x000fc80000000000 */
[----:B------:R-:W-:-:S04]  /*0950*/  FFMA R15, R14, R12, R3 ;  /* 0x0000000c0e0f7223 */ /* 0x000fc80000000003 */
[----:B------:R-:W-:-:S04]  /*0960*/  FFMA R12, R13, R15, R0 ;  /* 0x0000000f0d0c7223 */ /* 0x000fc80000000000 */
[----:B------:R-:W-:-:S05]  /*0970*/  FFMA R0, R14, R12, R15 ;  /* 0x0000000c0e007223 */ /* 0x000fca000000000f */
[----:B------:R-:W-:-:S04]  /*0980*/  SHF.R.U32.HI R3, RZ, 0x17, R0 ;  /* 0x00000017ff037819 */ /* 0x000fc80000011600 */
[----:B------:R-:W-:-:S04]  /*0990*/  LOP3.LUT R3, R3, 0xff, RZ, 0xc0, !PT ;  /* 0x000000ff03037812 */ /* 0x000fc800078ec0ff */
[----:B------:R-:W-:-:S05]  /*09a0*/  IADD3 R9, PT, PT, R3, R10, RZ ;  /* 0x0000000a03097210 */ /* 0x000fca0007ffe0ff */
[----:B------:R-:W-:-:S05]  /*09b0*/  VIADD R3, R9, 0xffffffff ;  /* 0xffffffff09037836 */ /* 0x000fca0000000000 */
[----:B------:R-:W-:-:S13]  /*09c0*/  ISETP.GE.U32.AND P0, PT, R3, 0xfe, PT ;  /* 0x000000fe0300780c */ /* 0x000fda0003f06070 */
[----:B------:R-:W-:Y:S05]  /*09d0*/  @!P0 BRA `(.L_x_17) ;  /* 0x0000000000808947 */ /* 0x000fea0003800000 */
[----:B------:R-:W-:-:S13]  /*09e0*/  ISETP.GT.AND P0, PT, R9, 0xfe, PT ;  /* 0x000000fe0900780c */ /* 0x000fda0003f04270 */
[----:B------:R-:W-:Y:S05]  /*09f0*/  @P0 BRA `(.L_x_18) ;  /* 0x00000000006c0947 */ /* 0x000fea0003800000 */
[----:B------:R-:W-:-:S13]  /*0a00*/  ISETP.GE.AND P0, PT, R9, 0x1, PT ;  /* 0x000000010900780c */ /* 0x000fda0003f06270 */
[----:B------:R-:W-:Y:S05]  /*0a10*/  @P0 BRA `(.L_x_19) ;  /* 0x0000000000740947 */ /* 0x000fea0003800000 */
[----:B------:R-:W-:Y:S02]  /*0a20*/  ISETP.GE.AND P0, PT, R9, -0x18, PT ;  /* 0xffffffe80900780c */ /* 0x000fe40003f06270 */
[----:B------:R-:W-:-:S11]  /*0a30*/  LOP3.LUT R0, R0, 0x80000000, RZ, 0xc0, !PT ;  /* 0x8000000000007812 */ /* 0x000fd600078ec0ff */
[----:B------:R-:W-:Y:S05]  /*0a40*/  @!P0 BRA `(.L_x_19) ;  /* 0x0000000000688947 */ /* 0x000fea0003800000 */
[CCC-:B------:R-:W-:Y:S01]  /*0a50*/  FFMA.RZ R3, R14.reuse, R12.reuse, R15.reuse ;  /* 0x0000000c0e037223 */ /* 0x1c0fe2000000c00f */
[CCC-:B------:R-:W-:Y:S01]  /*0a60*/  FFMA.RM R10, R14.reuse, R12.reuse, R15.reuse ;  /* 0x0000000c0e0a7223 */ /* 0x1c0fe2000000400f */
[C---:B------:R-:W-:Y:S02]  /*0a70*/  ISETP.NE.AND P2, PT, R9.reuse, RZ, PT ;  /* 0x000000ff0900720c */ /* 0x040fe40003f45270 */
[----:B------:R-:W-:Y:S02]  /*0a80*/  ISETP.NE.AND P1, PT, R9, RZ, PT ;  /* 0x000000ff0900720c */ /* 0x000fe40003f25270 */
[----:B------:R-:W-:Y:S01]  /*0a90*/  LOP3.LUT R7, R3, 0x7fffff, RZ, 0xc0, !PT ;  /* 0x007fffff03077812 */ /* 0x000fe200078ec0ff */
[----:B------:R-:W-:Y:S01]  /*0aa0*/  FFMA.RP R3, R14, R12, R15 ;  /* 0x0000000c0e037223 */ /* 0x000fe2000000800f */
[----:B------:R-:W-:Y:S02]  /*0ab0*/  IADD3 R12, PT, PT, R9, 0x20, RZ ;  /* 0x00000020090c7810 */ /* 0x000fe40007ffe0ff */
[----:B------:R-:W-:-:S02]  /*0ac0*/  LOP3.LUT R7, R7, 0x800000, RZ, 0xfc, !PT ;  /* 0x0080000007077812 */ /* 0x000fc400078efcff */
[----:B------:R-:W-:Y:S02]  /*0ad0*/  IADD3 R9, PT, PT, -R9, RZ, RZ ;  /* 0x000000ff09097210 */ /* 0x000fe40007ffe1ff */
[----:B------:R-:W-:Y:S02]  /*0ae0*/  SHF.L.U32 R12, R7, R12, RZ ;  /* 0x0000000c070c7219 */ /* 0x000fe400000006ff */
[----:B------:R-:W-:Y:S02]  /*0af0*/  FSETP.NEU.FTZ.AND P0, PT, R3, R10, PT ;  /* 0x0000000a0300720b */ /* 0x000fe40003f1d000 */
[----:B------:R-:W-:Y:S02]  /*0b00*/  SEL R10, R9, RZ, P2 ;  /* 0x000000ff090a7207 */ /* 0x000fe40001000000 */
[----:B------:R-:W-:Y:S02]  /*0b10*/  ISETP.NE.AND P1, PT, R12, RZ, P1 ;  /* 0x000000ff0c00720c */ /* 0x000fe40000f25270 */
[----:B------:R-:W-:-:S02]  /*0b20*/  SHF.R.U32.HI R10, RZ, R10, R7 ;  /* 0x0000000aff0a7219 */ /* 0x000fc40000011607 */
[----:B------:R-:W-:Y:S02]  /*0b30*/  PLOP3.LUT P0, PT, P0, P1, PT, 0xf8, 0x8f ;  /* 0x00000000008f781c */ /* 0x000fe40000703f70 */
[----:B------:R-:W-:Y:S02]  /*0b40*/  SHF.R.U32.HI R12, RZ, 0x1, R10 ;  /* 0x00000001ff0c7819 */ /* 0x000fe4000001160a */
[----:B------:R-:W-:-:S04]  /*0b50*/  SEL R3, RZ, 0x1, !P0 ;  /* 0x00000001ff037807 */ /* 0x000fc80004000000 */
[----:B------:R-:W-:-:S04]  /*0b60*/  LOP3.LUT R3, R3, 0x1, R12, 0xf8, !PT ;  /* 0x0000000103037812 */ /* 0x000fc800078ef80c */
[----:B------:R-:W-:-:S05]  /*0b70*/  LOP3.LUT R3, R3, R10, RZ, 0xc0, !PT ;  /* 0x0000000a03037212 */ /* 0x000fca00078ec0ff */
[----:B------:R-:W-:-:S05]  /*0b80*/  IMAD.IADD R3, R12, 0x1, R3 ;  /* 0x000000010c037824 */ /* 0x000fca00078e0203 */
[----:B------:R-:W-:Y:S01]  /*0b90*/  LOP3.LUT R0, R3, R0, RZ, 0xfc, !PT ;  /* 0x0000000003007212 */ /* 0x000fe200078efcff */
[----:B------:R-:W-:Y:S06]  /*0ba0*/  BRA `(.L_x_19) ;  /* 0x0000000000107947 */ /* 0x000fec0003800000 */
.L_x_18:
[----:B------:R-:W-:-:S04]  /*0bb0*/  LOP3.LUT R0, R0, 0x80000000, RZ, 0xc0, !PT ;  /* 0x8000000000007812 */ /* 0x000fc800078ec0ff */
[----:B------:R-:W-:Y:S01]  /*0bc0*/  LOP3.LUT R0, R0, 0x7f800000, RZ, 0xfc, !PT ;  /* 0x7f80000000007812 */ /* 0x000fe200078efcff */
[----:B------:R-:W-:Y:S06]  /*0bd0*/  BRA `(.L_x_19) ;  /* 0x0000000000047947 */ /* 0x000fec0003800000 */
.L_x_17:
[----:B------:R-:W-:-:S07]  /*0be0*/  LEA R0, R10, R0, 0x17 ;  /* 0x000000000a007211 */ /* 0x000fce00078eb8ff */
.L_x_19:
[----:B------:R-:W-:Y:S05]  /*0bf0*/  BSYNC.RECONVERGENT B2 ;  /* 0x0000000000027941 */ /* 0x000fea0003800200 */
.L_x_16:
[----:B------:R-:W-:Y:S05]  /*0c00*/  BRA `(.L_x_20) ;  /* 0x0000000000207947 */ /* 0x000fea0003800000 */
.L_x_15:
[----:B------:R-:W-:-:S04]  /*0c10*/  LOP3.LUT R0, R10, 0x80000000, R3, 0x48, !PT ;  /* 0x800000000a007812 */ /* 0x000fc800078e4803 */
[----:B------:R-:W-:Y:S01]  /*0c20*/  LOP3.LUT R0, R0, 0x7f800000, RZ, 0xfc, !PT ;  /* 0x7f80000000007812 */ /* 0x000fe200078efcff */
[----:B------:R-:W-:Y:S06]  /*0c30*/  BRA `(.L_x_20) ;  /* 0x0000000000147947 */ /* 0x000fec0003800000 */
.L_x_14:
[----:B------:R-:W-:Y:S01]  /*0c40*/  LOP3.LUT R0, R10, 0x80000000, R3, 0x48, !PT ;  /* 0x800000000a007812 */ /* 0x000fe200078e4803 */
[----:B------:R-:W-:Y:S06]  /*0c50*/  BRA `(.L_x_20) ;  /* 0x00000000000c7947 */ /* 0x000fec0003800000 */
.L_x_13:
[----:B------:R-:W0:Y:S01]  /*0c60*/  MUFU.RSQ R0, -QNAN ;  /* 0xffc0000000007908 */ /* 0x000e220000001400 */
[----:B------:R-:W-:Y:S05]  /*0c70*/  BRA `(.L_x_20) ;  /* 0x0000000000047947 */ /* 0x000fea0003800000 */
.L_x_12:
[----:B------:R-:W-:-:S07]  /*0c80*/  FADD.FTZ R0, R3, R0 ;  /* 0x0000000003007221 */ /* 0x000fce0000010000 */
.L_x_20:
[----:B------:R-:W-:Y:S05]  /*0c90*/  BSYNC.RECONVERGENT B1 ;  /* 0x0000000000017941 */ /* 0x000fea0003800200 */
.L_x_10:
[----:B------:R-:W-:-:S04]  /*0ca0*/  HFMA2 R9, -RZ, RZ, 0, 0 ;  /* 0x00000000ff097431 */ /* 0x000fc800000001ff */
[----:B0-----:R-:W-:Y:S05]  /*0cb0*/  RET.REL.NODEC R8 `(_Z10mandelbrotPi) ;  /* 0xfffffff008d07950 */ /* 0x001fea0003c3ffff */
.L_x_21:
[----:B------:R-:W-:-:S00]  /*0cc0*/  BRA `(.L_x_21) ;  /* 0xfffffffc00fc7947 */ /* 0x000fc0000383ffff */
[----:B------:R-:W-:-:S00]  /*0cd0*/  NOP ;  /* 0x0000000000007918 */ /* 0x000fc00000000000 */
        /* <DEDUP_REMOVED lines=10> */
.L_x_22:


//--------------------- .nv.shared.reserved.0     --------------------------
	.section	.nv.shared.reserved.0,"aw",@nobits
	.weak		__nv_reservedSMEM_offset_0_alias
	.size		__nv_reservedSMEM_offset_0_alias, 0, 64
	.other		__nv_reservedSMEM_offset_0_alias,@"STO_CUDA_RESERVED_SHARED STV_DEFAULT"
__nv_reservedSMEM_offset_0_alias:
	.zero		0
	.zero		64


//--------------------- .nv.constant0._Z10mandelbrotPi --------------------------
	.section	.nv.constant0._Z10mandelbrotPi,"a",@progbits
	.sectionflags	@""
	.align	4
.nv.constant0._Z10mandelbrotPi:
	.zero		904


//--------------------- SYMBOLS --------------------------

	.type		.nv.reservedSmem.offset0,@object
	.size		.nv.reservedSmem.offset0,0x4
